	.headerflags	@"EF_CUDA_TEXMODE_UNIFIED EF_CUDA_64BIT_ADDRESS EF_CUDA_ACCELERATORS EF_CUDA_SM90 EF_CUDA_VIRTUAL_SM(EF_CUDA_SM90)"
	.elftype	@"ET_EXEC"


//--------------------- .nv.info                  --------------------------
	.section	.nv.info,"",@"SHT_CUDA_INFO"
	.align	4


	//----- nvinfo : EIATTR_REGCOUNT
	.align		4
        /*0000*/ 	.byte	0x04, 0x2f
        /*0002*/ 	.short	(.L_3 - .L_2)
	.align		4
.L_2:
        /*0004*/ 	.word	index@(triton_poi_fused__native_batch_norm_legit_no_training_add_relu_threshold_backward_55)
        /*0008*/ 	.word	0x00000028


	//----- nvinfo : EIATTR_MIN_STACK_SIZE
	.align		4
.L_3:
        /*000c*/ 	.byte	0x04, 0x12
        /*000e*/ 	.short	(.L_5 - .L_4)
	.align		4
.L_4:
        /*0010*/ 	.word	index@(triton_poi_fused__native_batch_norm_legit_no_training_add_relu_threshold_backward_55)
        /*0014*/ 	.word	0x00000000


	//----- nvinfo : EIATTR_FRAME_SIZE
	.align		4
.L_5:
        /*0018*/ 	.byte	0x04, 0x11
        /*001a*/ 	.short	(.L_7 - .L_6)
	.align		4
.L_6:
        /*001c*/ 	.word	index@(triton_poi_fused__native_batch_norm_legit_no_training_add_relu_threshold_backward_55)
        /*0020*/ 	.word	0x00000000


	//----- nvinfo : EIATTR_MIN_STACK_SIZE
	.align		4
.L_7:
        /*0024*/ 	.byte	0x04, 0x12
        /*0026*/ 	.short	(.L_9 - .L_8)
	.align		4
.L_8:
        /*0028*/ 	.word	index@(triton_poi_fused__native_batch_norm_legit_no_training_add_relu_threshold_backward_55)
        /*002c*/ 	.word	0x00000000
.L_9:


//--------------------- .nv.info.triton_poi_fused__native_batch_norm_legit_no_training_add_relu_threshold_backward_55 --------------------------
	.section	.nv.info.triton_poi_fused__native_batch_norm_legit_no_training_add_relu_threshold_backward_55,"",@"SHT_CUDA_INFO"
	.sectionflags	@""
	.align	4


	//----- nvinfo : EIATTR_CUDA_API_VERSION
	.align		4
        /*0000*/ 	.byte	0x04, 0x37
        /*0002*/ 	.short	(.L_11 - .L_10)
.L_10:
        /*0004*/ 	.word	0x0000007c


	//----- nvinfo : EIATTR_KPARAM_INFO
	.align		4
.L_11:
        /*0008*/ 	.byte	0x04, 0x17
        /*000a*/ 	.short	(.L_13 - .L_12)
.L_12:
        /*000c*/ 	.word	0x00000000
        /*0010*/ 	.short	0x0008
        /*0012*/ 	.short	0x0040
        /*0014*/ 	.byte	0x00, 0xf0, 0x11, 0x00


	//----- nvinfo : EIATTR_KPARAM_INFO
	.align		4
.L_13:
        /*0018*/ 	.byte	0x04, 0x17
        /*001a*/ 	.short	(.L_15 - .L_14)
.L_14:
        /*001c*/ 	.word	0x00000000
        /*0020*/ 	.short	0x0007
        /*0022*/ 	.short	0x0038
        /*0024*/ 	.byte	0x00, 0xf4, 0x21, 0x00


	//----- nvinfo : EIATTR_KPARAM_INFO
	.align		4
.L_15:
        /*0028*/ 	.byte	0x04, 0x17
        /*002a*/ 	.short	(.L_17 - .L_16)
.L_16:
        /*002c*/ 	.word	0x00000000
        /*0030*/ 	.short	0x0006
        /*0032*/ 	.short	0x0030
        /*0034*/ 	.byte	0x00, 0xf4, 0x21, 0x00


	//----- nvinfo : EIATTR_KPARAM_INFO
	.align		4
.L_17:
        /*0038*/ 	.byte	0x04, 0x17
        /*003a*/ 	.short	(.L_19 - .L_18)
.L_18:
        /*003c*/ 	.word	0x00000000
        /*0040*/ 	.short	0x0005
        /*0042*/ 	.short	0x0028
        /*0044*/ 	.byte	0x00, 0xf4, 0x21, 0x00


	//----- nvinfo : EIATTR_KPARAM_INFO
	.align		4
.L_19:
        /*0048*/ 	.byte	0x04, 0x17
        /*004a*/ 	.short	(.L_21 - .L_20)
.L_20:
        /*004c*/ 	.word	0x00000000
        /*0050*/ 	.short	0x0004
        /*0052*/ 	.short	0x0020
        /*0054*/ 	.byte	0x00, 0xf4, 0x21, 0x00


	//----- nvinfo : EIATTR_KPARAM_INFO
	.align		4
.L_21:
        /*0058*/ 	.byte	0x04, 0x17
        /*005a*/ 	.short	(.L_23 - .L_22)
.L_22:
        /*005c*/ 	.word	0x00000000
        /*0060*/ 	.short	0x0003
        /*0062*/ 	.short	0x0018
        /*0064*/ 	.byte	0x00, 0xf4, 0x21, 0x00


	//----- nvinfo : EIATTR_KPARAM_INFO
	.align		4
.L_23:
        /*0068*/ 	.byte	0x04, 0x17
        /*006a*/ 	.short	(.L_25 - .L_24)
.L_24:
        /*006c*/ 	.word	0x00000000
        /*0070*/ 	.short	0x0002
        /*0072*/ 	.short	0x0010
        /*0074*/ 	.byte	0x00, 0xf4, 0x21, 0x00


	//----- nvinfo : EIATTR_KPARAM_INFO
	.align		4
.L_25:
        /*0078*/ 	.byte	0x04, 0x17
        /*007a*/ 	.short	(.L_27 - .L_26)
.L_26:
        /*007c*/ 	.word	0x00000000
        /*0080*/ 	.short	0x0001
        /*0082*/ 	.short	0x0008
        /*0084*/ 	.byte	0x00, 0xf4, 0x21, 0x00


	//----- nvinfo : EIATTR_KPARAM_INFO
	.align		4
.L_27:
        /*0088*/ 	.byte	0x04, 0x17
        /*008a*/ 	.short	(.L_29 - .L_28)
.L_28:
        /*008c*/ 	.word	0x00000000
        /*0090*/ 	.short	0x0000
        /*0092*/ 	.short	0x0000
        /*0094*/ 	.byte	0x00, 0xf4, 0x21, 0x00


	//----- nvinfo : EIATTR_SPARSE_MMA_MASK
	.align		4
.L_29:
        /*0098*/ 	.byte	0x03, 0x50
        /*009a*/ 	.short	0x0000


	//----- nvinfo : EIATTR_MAXREG_COUNT
	.align		4
        /*009c*/ 	.byte	0x03, 0x1b
        /*009e*/ 	.short	0x00ff


	//----- nvinfo : EIATTR_EXIT_INSTR_OFFSETS
	.align		4
        /*00a0*/ 	.byte	0x04, 0x1c
        /*00a2*/ 	.short	(.L_31 - .L_30)


	//   ....[0]....
.L_30:
        /*00a4*/ 	.word	0x00000dd0


	//----- nvinfo : EIATTR_REQNTID
	.align		4
.L_31:
        /*00a8*/ 	.byte	0x04, 0x10
        /*00aa*/ 	.short	(.L_33 - .L_32)
.L_32:
        /*00ac*/ 	.word	0x00000080
        /*00b0*/ 	.word	0x00000001
        /*00b4*/ 	.word	0x00000001


	//----- nvinfo : EIATTR_CBANK_PARAM_SIZE
	.align		4
.L_33:
        /*00b8*/ 	.byte	0x03, 0x19
        /*00ba*/ 	.short	0x0044


	//----- nvinfo : EIATTR_PARAM_CBANK
	.align		4
        /*00bc*/ 	.byte	0x04, 0x0a
        /*00be*/ 	.short	(.L_35 - .L_34)
	.align		4
.L_34:
        /*00c0*/ 	.word	index@(.nv.constant0.triton_poi_fused__native_batch_norm_legit_no_training_add_relu_threshold_backward_55)
        /*00c4*/ 	.short	0x0210
        /*00c6*/ 	.short	0x0044


	//----- nvinfo : EIATTR_SW_WAR
	.align		4
.L_35:
        /*00c8*/ 	.byte	0x04, 0x36
        /*00ca*/ 	.short	(.L_37 - .L_36)
.L_36:
        /*00cc*/ 	.word	0x00000008
.L_37:


//--------------------- .nv.callgraph             --------------------------
	.section	.nv.callgraph,"",@"SHT_CUDA_CALLGRAPH"
	.align	4
	.sectionentsize	8
	.align		4
        /*0000*/ 	.word	0x00000000
	.align		4
        /*0004*/ 	.word	0xffffffff
	.align		4
        /*0008*/ 	.word	0x00000000
	.align		4
        /*000c*/ 	.word	0xfffffffe
	.align		4
        /*0010*/ 	.word	0x00000000
	.align		4
        /*0014*/ 	.word	0xfffffffd
	.align		4
        /*0018*/ 	.word	0x00000000
	.align		4
        /*001c*/ 	.word	0xfffffffc


//--------------------- .nv.constant4             --------------------------
	.section	.nv.constant4,"a",@progbits
	.align	8
	.align		8
.nv.constant4:
        /*0000*/ 	.dword	_$_str
	.align		8
        /*0008*/ 	.dword	_$_str_$_2


//--------------------- .text.triton_poi_fused__native_batch_norm_legit_no_training_add_relu_threshold_backward_55 --------------------------
	.section	.text.triton_poi_fused__native_batch_norm_legit_no_training_add_relu_threshold_backward_55,"ax",@progbits
	.sectionflags	@"SHF_BARRIERS=1"
	.align	128
        .global         triton_poi_fused__native_batch_norm_legit_no_training_add_relu_threshold_backward_55
        .type           triton_poi_fused__native_batch_norm_legit_no_training_add_relu_threshold_backward_55,@function
        .size           triton_poi_fused__native_batch_norm_legit_no_training_add_relu_threshold_backward_55,(.L_x_1 - triton_poi_fused__native_batch_norm_legit_no_training_add_relu_threshold_backward_55)
        .other          triton_poi_fused__native_batch_norm_legit_no_training_add_relu_threshold_backward_55,@"STO_CUDA_ENTRY STV_DEFAULT"
triton_poi_fused__native_batch_norm_legit_no_training_add_relu_threshold_backward_55:
.text.triton_poi_fused__native_batch_norm_legit_no_training_add_relu_threshold_backward_55:
[----:B------:R-:W-:Y:S01]  /*0000*/  LDC R1, c[0x0][0x28] ;  /* 0x00000a00ff017b82 */ /* 0x000fe20000000800 */
[----:B------:R-:W1:Y:S07]  /*0010*/  S2R R0, SR_TID.X ;  /* 0x0000000000007919 */ /* 0x000e6e0000002100 */
[----:B------:R-:W2:Y:S01]  /*0020*/  LDC.64 R36, c[0x0][0x228] ;  /* 0x00008a00ff247b82 */ /* 0x000ea20000000a00 */
[----:B------:R-:W-:Y:S01]  /*0030*/  ULDC.64 UR6, c[0x0][0x208] ;  /* 0x0000820000067ab9 */ /* 0x000fe20000000a00 */
[----:B------:R-:W3:Y:S06]  /*0040*/  S2R R2, SR_CTAID.X ;  /* 0x0000000000027919 */ /* 0x000eec0000002500 */
[----:B------:R-:W4:Y:S08]  /*0050*/  LDC.64 R20, c[0x0][0x220] ;  /* 0x00008800ff147b82 */ /* 0x000f300000000a00 */
[----:B------:R-:W5:Y:S01]  /*0060*/  LDC.64 R16, c[0x0][0x218] ;  /* 0x00008600ff107b82 */ /* 0x000f620000000a00 */
[----:B------:R-:W-:-:S07]  /*0070*/  HFMA2.MMA R28, -RZ, RZ, 1.625, 0 ;  /* 0x3e800000ff1c7435 */ /* 0x000fce00000001ff */
[----:B------:R-:W2:Y:S01]  /*0080*/  S2UR UR5, SR_CgaCtaId ;  /* 0x00000000000579c3 */ /* 0x000ea20000008800 */
[----:B------:R-:W-:Y:S01]  /*0090*/  UMOV UR4, 0x400 ;  /* 0x0000040000047882 */ /* 0x000fe20000000000 */
[----:B------:R-:W-:Y:S01]  /*00a0*/  ULDC.64 UR8, c[0x0][0x248] ;  /* 0x0000920000087ab9 */ /* 0x000fe20000000a00 */
[----:B-1----:R-:W-:Y:S02]  /*00b0*/  SHF.L.U32 R3, R0, 0x3, RZ ;  /* 0x0000000300037819 */ /* 0x002fe400000006ff */
[----:B---3--:R-:W-:Y:S02]  /*00c0*/  SHF.L.U32 R24, R2, 0xa, RZ ;  /* 0x0000000a02187819 */ /* 0x008fe400000006ff */
[----:B------:R-:W-:Y:S02]  /*00d0*/  SHF.R.S32.HI R19, RZ, 0x15, R2 ;  /* 0x00000015ff137819 */ /* 0x000fe40000011402 */
[----:B------:R-:W-:Y:S02]  /*00e0*/  LOP3.LUT R3, R3, 0x3f8, RZ, 0xc0, !PT ;  /* 0x000003f803037812 */ /* 0x000fe400078ec0ff */
[----:B------:R-:W-:-:S02]  /*00f0*/  SGXT R19, R19, 0x1 ;  /* 0x000000011313781a */ /* 0x000fc40000000200 */
[----:B------:R-:W-:-:S04]  /*0100*/  LOP3.LUT R2, R24, R3, RZ, 0xfc, !PT ;  /* 0x0000000318027212 */ /* 0x000fc800078efcff */
[----:B------:R-:W-:Y:S01]  /*0110*/  LEA.HI R4, R19, R2, RZ, 0xd ;  /* 0x0000000213047211 */ /* 0x000fe200078f68ff */
[----:B-----5:R-:W-:-:S03]  /*0120*/  IMAD.WIDE R16, R2, 0x4, R16 ;  /* 0x0000000402107825 */ /* 0x020fc600078e0210 */
[----:B------:R-:W-:-:S04]  /*0130*/  LOP3.LUT R5, R4, 0xffffe000, RZ, 0xc0, !PT ;  /* 0xffffe00004057812 */ /* 0x000fc800078ec0ff */
[----:B------:R-:W-:Y:S02]  /*0140*/  IADD3 R32, R2, -R5, RZ ;  /* 0x8000000502207210 */ /* 0x000fe40007ffe0ff */
[----:B------:R-:W3:Y:S03]  /*0150*/  LDG.E.128 R4, desc[UR6][R16.64] ;  /* 0x0000000610047981 */ /* 0x000ee6000c1e1d00 */
[----:B--2---:R-:W-:-:S04]  /*0160*/  IMAD.WIDE R12, R32, 0x4, R36 ;  /* 0x00000004200c7825 */ /* 0x004fc800078e0224 */
[----:B----4-:R-:W-:Y:S02]  /*0170*/  IMAD.WIDE R8, R32, 0x4, R20 ;  /* 0x0000000420087825 */ /* 0x010fe400078e0214 */
[----:B------:R-:W2:Y:S04]  /*0180*/  LDG.E.EL.128 R12, desc[UR6][R12.64] ;  /* 0x000000060c0c7981 */ /* 0x000ea8000c2e1d00 */
[----:B------:R-:W3:Y:S01]  /*0190*/  LDG.E.EL.128 R8, desc[UR6][R8.64] ;  /* 0x0000000608087981 */ /* 0x000ee2000c2e1d00 */
[----:B------:R-:W-:-:S04]  /*01a0*/  LOP3.LUT R18, R24, 0x4, R3, 0xfe, !PT ;  /* 0x0000000418127812 */ /* 0x000fc800078efe03 */
[----:B------:R-:W-:-:S04]  /*01b0*/  LEA.HI R19, R19, R18, RZ, 0xd ;  /* 0x0000001213137211 */ /* 0x000fc800078f68ff */
[----:B------:R-:W-:-:S04]  /*01c0*/  LOP3.LUT R19, R19, 0xffffe000, RZ, 0xc0, !PT ;  /* 0xffffe00013137812 */ /* 0x000fc800078ec0ff */
[----:B------:R-:W-:Y:S02]  /*01d0*/  IADD3 R25, R18, -R19, RZ ;  /* 0x8000001312197210 */ /* 0x000fe40007ffe0ff */
[----:B------:R-:W4:Y:S03]  /*01e0*/  LDG.E.128 R16, desc[UR6][R16.64+0x10] ;  /* 0x0000100610107981 */ /* 0x000f26000c1e1d00 */
[----:B------:R-:W-:-:S06]  /*01f0*/  IMAD.WIDE R20, R25, 0x4, R20 ;  /* 0x0000000419147825 */ /* 0x000fcc00078e0214 */
[----:B------:R-:W4:Y:S01]  /*0200*/  LDG.E.EL.128 R20, desc[UR6][R20.64] ;  /* 0x0000000614147981 */ /* 0x000f22000c2e1d00 */
[----:B--2---:R-:W-:Y:S01]  /*0210*/  FADD R13, R13, 9.9999997473787516356e-06 ;  /* 0x3727c5ac0d0d7421 */ /* 0x004fe20000000000 */
[----:B------:R-:W-:-:S03]  /*0220*/  FADD R29, R12, 9.9999997473787516356e-06 ;  /* 0x3727c5ac0c1d7421 */ /* 0x000fc60000000000 */
[----:B------:R-:W1:Y:S01]  /*0230*/  MUFU.SQRT R12, R13 ;  /* 0x0000000d000c7308 */ /* 0x000e620000002000 */
[----:B------:R-:W-:Y:S01]  /*0240*/  FADD R14, R14, 9.9999997473787516356e-06 ;  /* 0x3727c5ac0e0e7421 */ /* 0x000fe20000000000 */
[----:B---3--:R-:W-:-:S06]  /*0250*/  FADD R4, R4, -R8 ;  /* 0x8000000804047221 */ /* 0x008fcc0000000000 */
[----:B------:R-:W2:Y:S01]  /*0260*/  MUFU.SQRT R8, R14 ;  /* 0x0000000e00087308 */ /* 0x000ea20000002000 */
[----:B------:R-:W-:-:S07]  /*0270*/  FADD R15, R15, 9.9999997473787516356e-06 ;  /* 0x3727c5ac0f0f7421 */ /* 0x000fce0000000000 */
[----:B------:R-:W3:Y:S01]  /*0280*/  MUFU.SQRT R29, R29 ;  /* 0x0000001d001d7308 */ /* 0x000ee20000002000 */
[C---:B-1----:R-:W-:Y:S01]  /*0290*/  FSETP.GT.AND P5, PT, R12.reuse, 8.50705917302346158658e+37, PT ;  /* 0x7e8000000c00780b */ /* 0x042fe20003fa4000 */
[----:B------:R-:W-:Y:S01]  /*02a0*/  FADD R5, R5, -R9 ;  /* 0x8000000905057221 */ /* 0x000fe20000000000 */
[----:B------:R-:W-:-:S05]  /*02b0*/  FSETP.GEU.AND P3, PT, R12, 1.175494350822287508e-38, PT ;  /* 0x008000000c00780b */ /* 0x000fca0003f6e000 */
[----:B------:R-:W1:Y:S01]  /*02c0*/  MUFU.SQRT R9, R15 ;  /* 0x0000000f00097308 */ /* 0x000e620000002000 */
[C---:B--2---:R-:W-:Y:S02]  /*02d0*/  FSETP.GT.AND P2, PT, R8.reuse, 8.50705917302346158658e+37, PT ;  /* 0x7e8000000800780b */ /* 0x044fe40003f44000 */
[----:B------:R-:W-:Y:S02]  /*02e0*/  FSETP.GEU.AND P1, PT, R8, 1.175494350822287508e-38, PT ;  /* 0x008000000800780b */ /* 0x000fe40003f2e000 */
[C---:B---3--:R-:W-:Y:S01]  /*02f0*/  FSETP.GT.AND P6, PT, R29.reuse, 8.50705917302346158658e+37, PT ;  /* 0x7e8000001d00780b */ /* 0x048fe20003fc4000 */
[----:B------:R-:W-:Y:S01]  /*0300*/  @P5 FMUL R12, R12, 0.25 ;  /* 0x3e8000000c0c5820 */ /* 0x000fe20000400000 */
[----:B------:R-:W-:Y:S01]  /*0310*/  FSETP.GEU.AND P4, PT, R29, 1.175494350822287508e-38, PT ;  /* 0x008000001d00780b */ /* 0x000fe20003f8e000 */
[----:B----4-:R-:W-:Y:S01]  /*0320*/  FADD R27, R16, -R20 ;  /* 0x80000014101b7221 */ /* 0x010fe20000000000 */
[----:B------:R-:W-:Y:S01]  /*0330*/  FADD R7, R7, -R11 ;  /* 0x8000000b07077221 */ /* 0x000fe20000000000 */
[----:B------:R-:W-:Y:S01]  /*0340*/  @!P3 FMUL R12, R12, 16777216 ;  /* 0x4b8000000c0cb820 */ /* 0x000fe20000400000 */
[----:B------:R-:W-:-:S03]  /*0350*/  FADD R6, R6, -R10 ;  /* 0x8000000a06067221 */ /* 0x000fc60000000000 */
[----:B------:R-:W-:Y:S01]  /*0360*/  @P2 FMUL R8, R8, 0.25 ;  /* 0x3e80000008082820 */ /* 0x000fe20000400000 */
[----:B-1----:R-:W-:Y:S01]  /*0370*/  FSETP.GT.AND P0, PT, R9, 8.50705917302346158658e+37, PT ;  /* 0x7e8000000900780b */ /* 0x002fe20003f04000 */
[----:B------:R-:W1:Y:S01]  /*0380*/  MUFU.RCP R16, R12 ;  /* 0x0000000c00107308 */ /* 0x000e620000001000 */
[----:B------:R-:W-:Y:S01]  /*0390*/  FSEL R13, R28, 1, P6 ;  /* 0x3f8000001c0d7808 */ /* 0x000fe20003000000 */
[----:B------:R-:W-:Y:S01]  /*03a0*/  @!P1 FMUL R8, R8, 16777216 ;  /* 0x4b80000008089820 */ /* 0x000fe20000400000 */
[----:B------:R-:W-:Y:S01]  /*03b0*/  FADD R26, R18, -R22 ;  /* 0x80000016121a7221 */ /* 0x000fe20000000000 */
[----:B------:R-:W-:Y:S01]  /*03c0*/  @P6 FMUL R29, R29, 0.25 ;  /* 0x3e8000001d1d6820 */ /* 0x000fe20000400000 */
[----:B------:R-:W-:Y:S01]  /*03d0*/  FSETP.GEU.AND P6, PT, R9, 1.175494350822287508e-38, PT ;  /* 0x008000000900780b */ /* 0x000fe20003fce000 */
[----:B------:R-:W2:Y:S01]  /*03e0*/  LDC.64 R14, c[0x0][0x238] ;  /* 0x00008e00ff0e7b82 */ /* 0x000ea20000000a00 */
[----:B------:R-:W-:Y:S01]  /*03f0*/  FSEL R11, R28, 1, P5 ;  /* 0x3f8000001c0b7808 */ /* 0x000fe20002800000 */
[----:B------:R-:W-:Y:S01]  /*0400*/  @!P4 FMUL R29, R29, 16777216 ;  /* 0x4b8000001d1dc820 */ /* 0x000fe20000400000 */
[----:B------:R-:W3:Y:S03]  /*0410*/  MUFU.RCP R8, R8 ;  /* 0x0000000800087308 */ /* 0x000ee60000001000 */
[----:B------:R-:W-:Y:S01]  /*0420*/  @!P3 FMUL R11, R11, 16777216 ;  /* 0x4b8000000b0bb820 */ /* 0x000fe20000400000 */
[----:B------:R-:W-:-:S04]  /*0430*/  @P0 FMUL R9, R9, 0.25 ;  /* 0x3e80000009090820 */ /* 0x000fc80000400000 */
[----:B------:R4:W5:Y:S01]  /*0440*/  MUFU.RCP R10, R29 ;  /* 0x0000001d000a7308 */ /* 0x0009620000001000 */
[----:B-1----:R-:W-:Y:S01]  /*0450*/  FMUL R16, R16, R11 ;  /* 0x0000000b10107220 */ /* 0x002fe20000400000 */
[----:B------:R-:W-:Y:S01]  /*0460*/  FSEL R11, R28, 1, P2 ;  /* 0x3f8000001c0b7808 */ /* 0x000fe20001000000 */
[----:B------:R-:W-:Y:S01]  /*0470*/  @!P6 FMUL R9, R9, 16777216 ;  /* 0x4b8000000909e820 */ /* 0x000fe20000400000 */
[----:B----4-:R-:W-:Y:S02]  /*0480*/  FADD R29, R19, -R23 ;  /* 0x80000017131d7221 */ /* 0x010fe40000000000 */
[----:B------:R-:W1:Y:S02]  /*0490*/  LDC.64 R18, c[0x0][0x230] ;  /* 0x00008c00ff127b82 */ /* 0x000e640000000a00 */
[----:B------:R-:W4:Y:S01]  /*04a0*/  MUFU.RCP R34, R9 ;  /* 0x0000000900227308 */ /* 0x000f220000001000 */
[----:B------:R-:W-:Y:S01]  /*04b0*/  @!P1 FMUL R11, R11, 16777216 ;  /* 0x4b8000000b0b9820 */ /* 0x000fe20000400000 */
[----:B------:R-:W-:-:S03]  /*04c0*/  @!P4 FMUL R13, R13, 16777216 ;  /* 0x4b8000000d0dc820 */ /* 0x000fc60000400000 */
[----:B---3--:R-:W-:Y:S01]  /*04d0*/  FMUL R31, R8, R11 ;  /* 0x0000000b081f7220 */ /* 0x008fe20000400000 */
[----:B------:R-:W-:Y:S01]  /*04e0*/  FSEL R11, R28, 1, P0 ;  /* 0x3f8000001c0b7808 */ /* 0x000fe20000000000 */
[----:B-----5:R-:W-:-:S04]  /*04f0*/  FMUL R13, R10, R13 ;  /* 0x0000000d0a0d7220 */ /* 0x020fc80000400000 */
[----:B------:R-:W-:Y:S01]  /*0500*/  @!P6 FMUL R11, R11, 16777216 ;  /* 0x4b8000000b0be820 */ /* 0x000fe20000400000 */
[----:B------:R-:W-:Y:S01]  /*0510*/  FMUL R13, R13, R4 ;  /* 0x000000040d0d7220 */ /* 0x000fe20000400000 */
[----:B------:R-:W-:Y:S02]  /*0520*/  FMUL R16, R16, R5 ;  /* 0x0000000510107220 */ /* 0x000fe40000400000 */
[----:B----4-:R-:W-:Y:S01]  /*0530*/  FMUL R34, R34, R11 ;  /* 0x0000000b22227220 */ /* 0x010fe20000400000 */
[----:B--2---:R-:W-:-:S04]  /*0540*/  IMAD.WIDE R10, R32, 0x4, R14 ;  /* 0x00000004200a7825 */ /* 0x004fc800078e020e */
[----:B------:R-:W-:Y:S01]  /*0550*/  FMUL R31, R31, R6 ;  /* 0x000000061f1f7220 */ /* 0x000fe20000400000 */
[----:B-1----:R-:W-:-:S04]  /*0560*/  IMAD.WIDE R4, R32, 0x4, R18 ;  /* 0x0000000420047825 */ /* 0x002fc800078e0212 */
[----:B------:R-:W-:Y:S01]  /*0570*/  FMUL R34, R34, R7 ;  /* 0x0000000722227220 */ /* 0x000fe20000400000 */
[----:B------:R-:W2:Y:S04]  /*0580*/  LDG.E.EL.128 R8, desc[UR6][R10.64] ;  /* 0x000000060a087981 */ /* 0x000ea8000c2e1d00 */
[----:B------:R-:W2:Y:S01]  /*0590*/  LDG.E.EL.128 R4, desc[UR6][R4.64] ;  /* 0x0000000604047981 */ /* 0x000ea2000c2e1d00 */
[----:B------:R-:W-:-:S04]  /*05a0*/  IMAD.WIDE R36, R25, 0x4, R36 ;  /* 0x0000000419247825 */ /* 0x000fc800078e0224 */
[----:B------:R-:W-:Y:S01]  /*05b0*/  FADD R30, R17, -R21 ;  /* 0x80000015111e7221 */ /* 0x000fe20000000000 */
[----:B------:R-:W-:-:S04]  /*05c0*/  IMAD.WIDE R18, R25, 0x4, R18 ;  /* 0x0000000419127825 */ /* 0x000fc800078e0212 */
[----:B------:R-:W-:-:S06]  /*05d0*/  IMAD.WIDE R20, R25, 0x4, R14 ;  /* 0x0000000419147825 */ /* 0x000fcc00078e020e */
[----:B------:R-:W3:Y:S01]  /*05e0*/  LDG.E.EL.128 R20, desc[UR6][R20.64] ;  /* 0x0000000614147981 */ /* 0x000ee2000c2e1d00 */
[----:B--2---:R-:W-:-:S03]  /*05f0*/  FFMA R25, R4, R13, R8 ;  /* 0x0000000d04197223 */ /* 0x004fc60000000008 */
[----:B------:R-:W2:Y:S01]  /*0600*/  LDG.E.EL.128 R12, desc[UR6][R36.64] ;  /* 0x00000006240c7981 */ /* 0x000ea2000c2e1d00 */
[----:B------:R-:W-:Y:S01]  /*0610*/  FFMA R32, R5, R16, R9 ;  /* 0x0000001005207223 */ /* 0x000fe20000000009 */
[----:B------:R-:W-:Y:S01]  /*0620*/  FFMA R34, R7, R34, R11 ;  /* 0x0000002207227223 */ /* 0x000fe2000000000b */
[----:B------:R-:W-:Y:S01]  /*0630*/  FFMA R31, R6, R31, R10 ;  /* 0x0000001f061f7223 */ /* 0x000fe2000000000a */
[----:B------:R-:W3:Y:S01]  /*0640*/  LDG.E.EL.128 R16, desc[UR6][R18.64] ;  /* 0x0000000612107981 */ /* 0x000ee2000c2e1d00 */
[----:B--2---:R-:W-:Y:S01]  /*0650*/  FADD R12, R12, 9.9999997473787516356e-06 ;  /* 0x3727c5ac0c0c7421 */ /* 0x004fe20000000000 */
[----:B------:R-:W-:-:S03]  /*0660*/  FADD R13, R13, 9.9999997473787516356e-06 ;  /* 0x3727c5ac0d0d7421 */ /* 0x000fc60000000000 */
[----:B------:R-:W1:Y:S08]  /*0670*/  MUFU.SQRT R5, R12 ;  /* 0x0000000c00057308 */ /* 0x000e700000002000 */
[----:B------:R-:W2:Y:S01]  /*0680*/  MUFU.SQRT R7, R13 ;  /* 0x0000000d00077308 */ /* 0x000ea20000002000 */
[----:B------:R-:W-:Y:S01]  /*0690*/  FADD R15, R15, 9.9999997473787516356e-06 ;  /* 0x3727c5ac0f0f7421 */ /* 0x000fe20000000000 */
[----:B------:R-:W-:Y:S01]  /*06a0*/  FADD R14, R14, 9.9999997473787516356e-06 ;  /* 0x3727c5ac0e0e7421 */ /* 0x000fe20000000000 */
[----:B-1----:R-:W-:-:S05]  /*06b0*/  FSETP.GT.AND P6, PT, R5, 8.50705917302346158658e+37, PT ;  /* 0x7e8000000500780b */ /* 0x002fca0003fc4000 */
[----:B------:R-:W1:Y:S01]  /*06c0*/  MUFU.SQRT R10, R15 ;  /* 0x0000000f000a7308 */ /* 0x000e620000002000 */
[----:B------:R-:W-:Y:S02]  /*06d0*/  FSETP.GEU.AND P5, PT, R5, 1.175494350822287508e-38, PT ;  /* 0x008000000500780b */ /* 0x000fe40003fae000 */
[----:B--2---:R-:W-:-:S05]  /*06e0*/  FSETP.GT.AND P4, PT, R7, 8.50705917302346158658e+37, PT ;  /* 0x7e8000000700780b */ /* 0x004fca0003f84000 */
[----:B------:R2:W4:Y:S01]  /*06f0*/  MUFU.SQRT R6, R14 ;  /* 0x0000000e00067308 */ /* 0x0005220000002000 */
[----:B------:R-:W-:Y:S01]  /*0700*/  FSETP.GEU.AND P3, PT, R7, 1.175494350822287508e-38, PT ;  /* 0x008000000700780b */ /* 0x000fe20003f6e000 */
[----:B------:R-:W-:Y:S01]  /*0710*/  @P6 FMUL R5, R5, 0.25 ;  /* 0x3e80000005056820 */ /* 0x000fe20000400000 */
[----:B-1----:R-:W-:-:S03]  /*0720*/  FSETP.GT.AND P1, PT, R10, 8.50705917302346158658e+37, PT ;  /* 0x7e8000000a00780b */ /* 0x002fc60003f24000 */
[----:B------:R-:W-:Y:S01]  /*0730*/  @!P5 FMUL R5, R5, 16777216 ;  /* 0x4b8000000505d820 */ /* 0x000fe20000400000 */
[----:B------:R-:W-:Y:S01]  /*0740*/  FSEL R9, R28, 1, P6 ;  /* 0x3f8000001c097808 */ /* 0x000fe20003000000 */
[----:B--2---:R-:W1:Y:S01]  /*0750*/  LDC.64 R14, c[0x0][0x210] ;  /* 0x00008400ff0e7b82 */ /* 0x004e620000000a00 */
[----:B------:R-:W-:Y:S01]  /*0760*/  @P4 FMUL R7, R7, 0.25 ;  /* 0x3e80000007074820 */ /* 0x000fe20000400000 */
[----:B----4-:R-:W-:-:S04]  /*0770*/  FSETP.GT.AND P2, PT, R6, 8.50705917302346158658e+37, PT ;  /* 0x7e8000000600780b */ /* 0x010fc80003f44000 */
[----:B------:R-:W-:Y:S01]  /*0780*/  @!P3 FMUL R7, R7, 16777216 ;  /* 0x4b8000000707b820 */ /* 0x000fe20000400000 */
[----:B------:R-:W-:Y:S01]  /*0790*/  FSETP.GEU.AND P6, PT, R10, 1.175494350822287508e-38, PT ;  /* 0x008000000a00780b */ /* 0x000fe20003fce000 */
[----:B------:R-:W2:Y:S01]  /*07a0*/  MUFU.RCP R4, R5 ;  /* 0x0000000500047308 */ /* 0x000ea20000001000 */
[----:B------:R-:W-:Y:S01]  /*07b0*/  FSETP.GEU.AND P0, PT, R6, 1.175494350822287508e-38, PT ;  /* 0x008000000600780b */ /* 0x000fe20003f0e000 */
[----:B------:R-:W-:-:S06]  /*07c0*/  @P1 FMUL R10, R10, 0.25 ;  /* 0x3e8000000a0a1820 */ /* 0x000fcc0000400000 */
[----:B------:R-:W4:Y:S01]  /*07d0*/  MUFU.RCP R7, R7 ;  /* 0x0000000700077308 */ /* 0x000f220000001000 */
[----:B------:R-:W-:Y:S01]  /*07e0*/  @P2 FMUL R6, R6, 0.25 ;  /* 0x3e80000006062820 */ /* 0x000fe20000400000 */
[----:B------:R-:W-:Y:S01]  /*07f0*/  @!P5 FMUL R9, R9, 16777216 ;  /* 0x4b8000000909d820 */ /* 0x000fe20000400000 */
[----:B------:R-:W-:Y:S01]  /*0800*/  FSEL R12, R28, 1, P4 ;  /* 0x3f8000001c0c7808 */ /* 0x000fe20002000000 */
[----:B------:R-:W-:Y:S02]  /*0810*/  @!P6 FMUL R10, R10, 16777216 ;  /* 0x4b8000000a0ae820 */ /* 0x000fe40000400000 */
[----:B------:R-:W-:Y:S01]  /*0820*/  @!P0 FMUL R6, R6, 16777216 ;  /* 0x4b80000006068820 */ /* 0x000fe20000400000 */
[----:B--2---:R-:W-:Y:S01]  /*0830*/  FMUL R4, R4, R9 ;  /* 0x0000000904047220 */ /* 0x004fe20000400000 */
[----:B------:R-:W-:Y:S01]  /*0840*/  @!P3 FMUL R12, R12, 16777216 ;  /* 0x4b8000000c0cb820 */ /* 0x000fe20000400000 */
[----:B------:R-:W2:Y:S03]  /*0850*/  MUFU.RCP R8, R10 ;  /* 0x0000000a00087308 */ /* 0x000ea60000001000 */
[----:B----4-:R-:W-:-:S05]  /*0860*/  FMUL R5, R7, R12 ;  /* 0x0000000c07057220 */ /* 0x010fca0000400000 */
[----:B------:R4:W5:Y:S01]  /*0870*/  MUFU.RCP R9, R6 ;  /* 0x0000000600097308 */ /* 0x0009620000001000 */
[C---:B------:R-:W-:Y:S02]  /*0880*/  FSEL R7, R28.reuse, 1, P1 ;  /* 0x3f8000001c077808 */ /* 0x040fe40000800000 */
[----:B------:R-:W-:Y:S01]  /*0890*/  FSEL R12, R28, 1, P2 ;  /* 0x3f8000001c0c7808 */ /* 0x000fe20001000000 */
[----:B-1----:R-:W-:-:S04]  /*08a0*/  IMAD.WIDE R14, R2, 0x4, R14 ;  /* 0x00000004020e7825 */ /* 0x002fc800078e020e */
[----:B------:R-:W-:Y:S01]  /*08b0*/  @!P6 FMUL R7, R7, 16777216 ;  /* 0x4b8000000707e820 */ /* 0x000fe20000400000 */
[----:B------:R-:W-:Y:S01]  /*08c0*/  @!P0 FMUL R12, R12, 16777216 ;  /* 0x4b8000000c0c8820 */ /* 0x000fe20000400000 */
[----:B------:R-:W-:Y:S02]  /*08d0*/  FMUL R13, R4, R27 ;  /* 0x0000001b040d7220 */ /* 0x000fe40000400000 */
[----:B--2---:R-:W-:Y:S01]  /*08e0*/  FMUL R8, R8, R7 ;  /* 0x0000000708087220 */ /* 0x004fe20000400000 */
[----:B------:R-:W-:Y:S02]  /*08f0*/  FMUL R30, R5, R30 ;  /* 0x0000001e051e7220 */ /* 0x000fe40000400000 */
[----:B----4-:R-:W2:Y:S01]  /*0900*/  LDG.E.128 R4, desc[UR6][R14.64] ;  /* 0x000000060e047981 */ /* 0x010ea2000c1e1d00 */
[----:B-----5:R-:W-:Y:S01]  /*0910*/  FMUL R9, R9, R12 ;  /* 0x0000000c09097220 */ /* 0x020fe20000400000 */
[----:B------:R-:W-:-:S03]  /*0920*/  FMUL R12, R8, R29 ;  /* 0x0000001d080c7220 */ /* 0x000fc60000400000 */
[----:B------:R-:W-:Y:S02]  /*0930*/  FMUL R27, R9, R26 ;  /* 0x0000001a091b7220 */ /* 0x000fe40000400000 */
[----:B------:R-:W4:Y:S01]  /*0940*/  LDG.E.128 R8, desc[UR6][R14.64+0x10] ;  /* 0x000010060e087981 */ /* 0x000f22000c1e1d00 */
[----:B---3--:R-:W-:Y:S01]  /*0950*/  FFMA R13, R16, R13, R20 ;  /* 0x0000000d100d7223 */ /* 0x008fe20000000014 */
[----:B------:R-:W-:Y:S01]  /*0960*/  FFMA R30, R17, R30, R21 ;  /* 0x0000001e111e7223 */ /* 0x000fe20000000015 */
[----:B------:R-:W-:Y:S01]  /*0970*/  FFMA R27, R18, R27, R22 ;  /* 0x0000001b121b7223 */ /* 0x000fe20000000016 */
[----:B------:R-:W-:Y:S01]  /*0980*/  FFMA R12, R19, R12, R23 ;  /* 0x0000000c130c7223 */ /* 0x000fe20000000017 */
[----:B0-----:R-:W-:Y:S01]  /*0990*/  UPRMT UR4, UR5, 0x654, UR4 ;  /* 0x0000065405047896 */ /* 0x001fe20008000004 */
[----:B------:R-:W0:Y:S05]  /*09a0*/  LDC.64 R20, c[0x0][0x240] ;  /* 0x00009000ff147b82 */ /* 0x000e2a0000000a00 */
[----:B------:R-:W-:-:S02]  /*09b0*/  LEA R3, R3, UR4, 0x2 ;  /* 0x0000000403037c11 */ /* 0x000fc4000f8e10ff */
[----:B------:R-:W-:-:S04]  /*09c0*/  SHF.L.U32 R23, R0, 0x2, RZ ;  /* 0x0000000200177819 */ /* 0x000fc800000006ff */
[----:B------:R-:W-:-:S04]  /*09d0*/  LOP3.LUT R23, R23, 0x1fc, RZ, 0xc0, !PT ;  /* 0x000001fc17177812 */ /* 0x000fc800078ec0ff */
[----:B------:R-:W-:Y:S01]  /*09e0*/  LEA R0, R23, UR4, 0x2 ;  /* 0x0000000417007c11 */ /* 0x000fe2000f8e10ff */
[----:B------:R-:W-:Y:S01]  /*09f0*/  ULDC.64 UR4, c[0x0][0x240] ;  /* 0x0000900000047ab9 */ /* 0x000fe20000000a00 */
[----:B------:R-:W-:Y:S02]  /*0a00*/  LOP3.LUT R23, R24, R23, RZ, 0xfc, !PT ;  /* 0x0000001718177212 */ /* 0x000fe400078efcff */
[----:B------:R-:W-:-:S03]  /*0a10*/  SHF.R.S32.HI R24, RZ, 0x1f, R24 ;  /* 0x0000001fff187819 */ /* 0x000fc60000011418 */
[----:B0-----:R-:W-:Y:S01]  /*0a20*/  IMAD.WIDE R20, R23, 0x4, R20 ;  /* 0x0000000417147825 */ /* 0x001fe200078e0214 */
[----:B--2---:R-:W-:-:S03]  /*0a30*/  FSETP.GEU.AND P6, PT, R34, -R7, PT ;  /* 0x800000072200720b */ /* 0x004fc60003fce000 */
[----:B------:R-:W-:Y:S01]  /*0a40*/  FADD R7, R7, R34 ;  /* 0x0000002207077221 */ /* 0x000fe20000000000 */
[----:B------:R-:W-:Y:S01]  /*0a50*/  FSETP.GEU.AND P5, PT, R31, -R6, PT ;  /* 0x800000061f00720b */ /* 0x000fe20003fae000 */
[----:B------:R-:W-:Y:S01]  /*0a60*/  FADD R6, R6, R31 ;  /* 0x0000001f06067221 */ /* 0x000fe20000000000 */
[----:B------:R-:W-:Y:S01]  /*0a70*/  FSETP.GEU.AND P4, PT, R32, -R5, PT ;  /* 0x800000052000720b */ /* 0x000fe20003f8e000 */
[----:B------:R-:W-:Y:S01]  /*0a80*/  FADD R5, R5, R32 ;  /* 0x0000002005057221 */ /* 0x000fe20000000000 */
[----:B------:R-:W-:Y:S01]  /*0a90*/  FSETP.GEU.AND P3, PT, R25, -R4, PT ;  /* 0x800000041900720b */ /* 0x000fe20003f6e000 */
[----:B------:R-:W-:Y:S01]  /*0aa0*/  FADD R4, R4, R25 ;  /* 0x0000001904047221 */ /* 0x000fe20000000000 */
[----:B----4-:R-:W-:Y:S01]  /*0ab0*/  FADD R19, R11, R12 ;  /* 0x0000000c0b137221 */ /* 0x010fe20000000000 */
[----:B------:R-:W-:Y:S01]  /*0ac0*/  FADD R18, R10, R27 ;  /* 0x0000001b0a127221 */ /* 0x000fe20000000000 */
[----:B------:R-:W-:Y:S01]  /*0ad0*/  FADD R17, R9, R30 ;  /* 0x0000001e09117221 */ /* 0x000fe20000000000 */
[----:B------:R-:W-:Y:S01]  /*0ae0*/  FSEL R7, R7, RZ, P6 ;  /* 0x000000ff07077208 */ /* 0x000fe20003000000 */
[----:B------:R-:W-:Y:S01]  /*0af0*/  FADD R16, R8, R13 ;  /* 0x0000000d08107221 */ /* 0x000fe20000000000 */
[----:B------:R-:W-:-:S02]  /*0b00*/  FSETP.GEU.AND P2, PT, R12, -R11, PT ;  /* 0x8000000b0c00720b */ /* 0x000fc40003f4e000 */
[----:B------:R-:W-:Y:S02]  /*0b10*/  FSETP.GEU.AND P1, PT, R27, -R10, PT ;  /* 0x8000000a1b00720b */ /* 0x000fe40003f2e000 */
[----:B------:R-:W-:Y:S02]  /*0b20*/  FSETP.GEU.AND P0, PT, R30, -R9, PT ;  /* 0x800000091e00720b */ /* 0x000fe40003f0e000 */
[----:B------:R-:W-:Y:S02]  /*0b30*/  FSETP.GEU.AND P6, PT, R13, -R8, PT ;  /* 0x800000080d00720b */ /* 0x000fe40003fce000 */
[----:B------:R-:W-:Y:S02]  /*0b40*/  FSEL R6, R6, RZ, P5 ;  /* 0x000000ff06067208 */ /* 0x000fe40002800000 */
[----:B------:R-:W-:Y:S02]  /*0b50*/  FSEL R5, R5, RZ, P4 ;  /* 0x000000ff05057208 */ /* 0x000fe40002000000 */
[----:B------:R-:W-:-:S02]  /*0b60*/  FSEL R4, R4, RZ, P3 ;  /* 0x000000ff04047208 */ /* 0x000fc40001800000 */
[----:B------:R-:W-:Y:S02]  /*0b70*/  FSEL R19, R19, RZ, P2 ;  /* 0x000000ff13137208 */ /* 0x000fe40001000000 */
[----:B------:R-:W-:Y:S02]  /*0b80*/  FSEL R18, R18, RZ, P1 ;  /* 0x000000ff12127208 */ /* 0x000fe40000800000 */
[----:B------:R-:W-:Y:S02]  /*0b90*/  FSEL R17, R17, RZ, P0 ;  /* 0x000000ff11117208 */ /* 0x000fe40000000000 */
[----:B------:R-:W-:Y:S01]  /*0ba0*/  FSEL R16, R16, RZ, P6 ;  /* 0x000000ff10107208 */ /* 0x000fe20003000000 */
[----:B------:R0:W-:Y:S04]  /*0bb0*/  STS.128 [R3], R4 ;  /* 0x0000000403007388 */ /* 0x0001e80000000c00 */
[----:B------:R1:W-:Y:S01]  /*0bc0*/  STS.128 [R3+0x10], R16 ;  /* 0x0000101003007388 */ /* 0x0003e20000000c00 */
[----:B------:R-:W-:Y:S01]  /*0bd0*/  BAR.SYNC.DEFER_BLOCKING 0x0 ;  /* 0x0000000000007b1d */ /* 0x000fe20000010000 */
[----:B------:R-:W-:-:S02]  /*0be0*/  FSETP.GTU.AND P2, PT, R6, RZ, PT ;  /* 0x000000ff0600720b */ /* 0x000fc40003f4c000 */
[----:B------:R-:W-:-:S03]  /*0bf0*/  FSETP.GTU.AND P3, PT, R7, RZ, PT ;  /* 0x000000ff0700720b */ /* 0x000fc60003f6c000 */
[----:B------:R-:W2:Y:S04]  /*0c00*/  LDS.128 R12, [R0] ;  /* 0x00000000000c7984 */ /* 0x000ea80000000c00 */
[----:B------:R3:W4:Y:S01]  /*0c10*/  LDS.128 R8, [R0+0x800] ;  /* 0x0008000000087984 */ /* 0x0007220000000c00 */
[----:B------:R-:W-:Y:S02]  /*0c20*/  FSETP.GTU.AND P0, PT, R4, RZ, PT ;  /* 0x000000ff0400720b */ /* 0x000fe40003f0c000 */
[----:B------:R-:W-:Y:S02]  /*0c30*/  FSETP.GTU.AND P1, PT, R5, RZ, PT ;  /* 0x000000ff0500720b */ /* 0x000fe40003f2c000 */
[----:B0-----:R-:W-:Y:S02]  /*0c40*/  SEL R4, RZ, 0x1, P3 ;  /* 0x00000001ff047807 */ /* 0x001fe40001800000 */
[----:B-1----:R-:W-:-:S02]  /*0c50*/  SEL R3, RZ, 0x1, P2 ;  /* 0x00000001ff037807 */ /* 0x002fc40001000000 */
[----:B------:R-:W-:Y:S02]  /*0c60*/  FSETP.GTU.AND P4, PT, R18, RZ, PT ;  /* 0x000000ff1200720b */ /* 0x000fe40003f8c000 */
[----:B------:R-:W-:Y:S02]  /*0c70*/  FSETP.GTU.AND P2, PT, R19, RZ, PT ;  /* 0x000000ff1300720b */ /* 0x000fe40003f4c000 */
[----:B------:R-:W-:Y:S02]  /*0c80*/  SEL R5, RZ, 0x1, P1 ;  /* 0x00000001ff057807 */ /* 0x000fe40000800000 */
[----:B------:R-:W-:Y:S02]  /*0c90*/  SEL R6, RZ, 0x1, P0 ;  /* 0x00000001ff067807 */ /* 0x000fe40000000000 */
[----:B------:R-:W-:Y:S02]  /*0ca0*/  FSETP.GTU.AND P0, PT, R16, RZ, PT ;  /* 0x000000ff1000720b */ /* 0x000fe40003f0c000 */
[----:B------:R-:W-:-:S02]  /*0cb0*/  FSETP.GTU.AND P1, PT, R17, RZ, PT ;  /* 0x000000ff1100720b */ /* 0x000fc40003f2c000 */
[----:B---3--:R-:W-:Y:S02]  /*0cc0*/  PRMT R0, R3, 0x3340, R4 ;  /* 0x0000334003007816 */ /* 0x008fe40000000004 */
[----:B------:R-:W-:Y:S02]  /*0cd0*/  SEL R4, RZ, 0x1, P2 ;  /* 0x00000001ff047807 */ /* 0x000fe40001000000 */
[----:B------:R-:W-:Y:S02]  /*0ce0*/  SEL R7, RZ, 0x1, P4 ;  /* 0x00000001ff077807 */ /* 0x000fe40002000000 */
[----:B------:R-:W-:Y:S02]  /*0cf0*/  PRMT R3, R6, 0x3340, R5 ;  /* 0x0000334006037816 */ /* 0x000fe40000000005 */
[----:B------:R-:W-:Y:S02]  /*0d00*/  SEL R5, RZ, 0x1, P1 ;  /* 0x00000001ff057807 */ /* 0x000fe40000800000 */
[----:B------:R-:W-:-:S02]  /*0d10*/  SEL R18, RZ, 0x1, P0 ;  /* 0x00000001ff127807 */ /* 0x000fc40000000000 */
[----:B------:R-:W-:Y:S02]  /*0d20*/  PRMT R16, R7, 0x3340, R4 ;  /* 0x0000334007107816 */ /* 0x000fe40000000004 */
[----:B------:R-:W-:Y:S02]  /*0d30*/  IADD3 R6, P1, R2, UR8, RZ ;  /* 0x0000000802067c10 */ /* 0x000fe4000ff3e0ff */
[C---:B------:R-:W-:Y:S02]  /*0d40*/  LEA R4, P0, R23.reuse, UR4, 0x2 ;  /* 0x0000000417047c11 */ /* 0x040fe4000f8010ff */
[----:B------:R-:W-:Y:S02]  /*0d50*/  PRMT R17, R18, 0x3340, R5 ;  /* 0x0000334012117816 */ /* 0x000fe40000000005 */
[----:B------:R-:W-:Y:S02]  /*0d60*/  LEA.HI.X.SX32 R7, R2, UR9, 0x1, P1 ;  /* 0x0000000902077c11 */ /* 0x000fe400088f0eff */
[----:B------:R-:W-:-:S02]  /*0d70*/  LEA.HI.X R5, R23, UR5, R24, 0x2, P0 ;  /* 0x0000000517057c11 */ /* 0x000fc400080f1418 */
[----:B------:R-:W-:Y:S02]  /*0d80*/  PRMT R2, R3, 0x5410, R0 ;  /* 0x0000541003027816 */ /* 0x000fe40000000000 */
[----:B------:R-:W-:Y:S01]  /*0d90*/  PRMT R3, R17, 0x5410, R16 ;  /* 0x0000541011037816 */ /* 0x000fe20000000010 */
[----:B--2---:R-:W-:Y:S04]  /*0da0*/  STG.E.128 desc[UR6][R20.64], R12 ;  /* 0x0000000c14007986 */ /* 0x004fe8000c101d06 */
[----:B----4-:R-:W-:Y:S04]  /*0db0*/  STG.E.128 desc[UR6][R4.64+0x800], R8 ;  /* 0x0008000804007986 */ /* 0x010fe8000c101d06 */
[----:B------:R-:W-:Y:S01]  /*0dc0*/  STG.E.64 desc[UR6][R6.64], R2 ;  /* 0x0000000206007986 */ /* 0x000fe2000c101b06 */
[----:B------:R-:W-:Y:S05]  /*0dd0*/  EXIT ;  /* 0x000000000000794d */ /* 0x000fea0003800000 */
.L_x_0:
[----:B------:R-:W-:-:S00]  /*0de0*/  BRA `(.L_x_0) ;  /* 0xfffffffc00fc7947 */ /* 0x000fc0000383ffff */
[----:B------:R-:W-:-:S00]  /*0df0*/  NOP ;  /* 0x0000000000007918 */ /* 0x000fc00000000000 */
        /* <DEDUP_REMOVED lines=8> */
.L_x_1:


//--------------------- .nv.global.init           --------------------------
	.section	.nv.global.init,"aw",@progbits
.nv.global.init:
	.type		_$_str,@object
	.size		_$_str,(_$_str_$_2 - _$_str)
_$_str:
        /*0000*/ 	.byte	0x5f, 0x5f, 0x43, 0x55, 0x44, 0x41, 0x5f, 0x46, 0x54, 0x5a, 0x00
	.type		_$_str_$_2,@object
	.size		_$_str_$_2,(.L_1 - _$_str_$_2)
_$_str_$_2:
        /*000b*/ 	.byte	0x5f, 0x5f, 0x43, 0x55, 0x44, 0x41, 0x5f, 0x50, 0x52, 0x45, 0x43, 0x5f, 0x53, 0x51, 0x52, 0x54
        /*001b*/ 	.byte	0x00
.L_1:


//--------------------- .nv.shared.triton_poi_fused__native_batch_norm_legit_no_training_add_relu_threshold_backward_55 --------------------------
	.section	.nv.shared.triton_poi_fused__native_batch_norm_legit_no_training_add_relu_threshold_backward_55,"aw",@nobits
	.sectionflags	@""
	.align	16
	.zero		1024


//--------------------- .nv.constant0.triton_poi_fused__native_batch_norm_legit_no_training_add_relu_threshold_backward_55 --------------------------
	.section	.nv.constant0.triton_poi_fused__native_batch_norm_legit_no_training_add_relu_threshold_backward_55,"a",@progbits
	.sectionflags	@""
	.align	4
.nv.constant0.triton_poi_fused__native_batch_norm_legit_no_training_add_relu_threshold_backward_55:
	.zero		596
